	.headerflags	@"EF_CUDA_TEXMODE_UNIFIED EF_CUDA_64BIT_ADDRESS EF_CUDA_ACCELERATORS EF_CUDA_SM90 EF_CUDA_VIRTUAL_SM(EF_CUDA_SM90)"
	.elftype	@"ET_EXEC"


//--------------------- .nv.info                  --------------------------
	.section	.nv.info,"",@"SHT_CUDA_INFO"
	.align	4


	//----- nvinfo : EIATTR_REGCOUNT
	.align		4
        /*0000*/ 	.byte	0x04, 0x2f
        /*0002*/ 	.short	(.L_1 - .L_0)
	.align		4
.L_0:
        /*0004*/ 	.word	index@(triton_per_fused_mean_29)
        /*0008*/ 	.word	0x00000016


	//----- nvinfo : EIATTR_MIN_STACK_SIZE
	.align		4
.L_1:
        /*000c*/ 	.byte	0x04, 0x12
        /*000e*/ 	.short	(.L_3 - .L_2)
	.align		4
.L_2:
        /*0010*/ 	.word	index@(triton_per_fused_mean_29)
        /*0014*/ 	.word	0x00000000


	//----- nvinfo : EIATTR_FRAME_SIZE
	.align		4
.L_3:
        /*0018*/ 	.byte	0x04, 0x11
        /*001a*/ 	.short	(.L_5 - .L_4)
	.align		4
.L_4:
        /*001c*/ 	.word	index@(triton_per_fused_mean_29)
        /*0020*/ 	.word	0x00000000


	//----- nvinfo : EIATTR_MIN_STACK_SIZE
	.align		4
.L_5:
        /*0024*/ 	.byte	0x04, 0x12
        /*0026*/ 	.short	(.L_7 - .L_6)
	.align		4
.L_6:
        /*0028*/ 	.word	index@(triton_per_fused_mean_29)
        /*002c*/ 	.word	0x00000000
.L_7:


//--------------------- .nv.info.triton_per_fused_mean_29 --------------------------
	.section	.nv.info.triton_per_fused_mean_29,"",@"SHT_CUDA_INFO"
	.sectionflags	@""
	.align	4


	//----- nvinfo : EIATTR_CUDA_API_VERSION
	.align		4
        /*0000*/ 	.byte	0x04, 0x37
        /*0002*/ 	.short	(.L_9 - .L_8)
.L_8:
        /*0004*/ 	.word	0x0000007c


	//----- nvinfo : EIATTR_KPARAM_INFO
	.align		4
.L_9:
        /*0008*/ 	.byte	0x04, 0x17
        /*000a*/ 	.short	(.L_11 - .L_10)
.L_10:
        /*000c*/ 	.word	0x00000000
        /*0010*/ 	.short	0x0003
        /*0012*/ 	.short	0x0014
        /*0014*/ 	.byte	0x00, 0xf0, 0x11, 0x00


	//----- nvinfo : EIATTR_KPARAM_INFO
	.align		4
.L_11:
        /*0018*/ 	.byte	0x04, 0x17
        /*001a*/ 	.short	(.L_13 - .L_12)
.L_12:
        /*001c*/ 	.word	0x00000000
        /*0020*/ 	.short	0x0002
        /*0022*/ 	.short	0x0010
        /*0024*/ 	.byte	0x00, 0xf0, 0x11, 0x00


	//----- nvinfo : EIATTR_KPARAM_INFO
	.align		4
.L_13:
        /*0028*/ 	.byte	0x04, 0x17
        /*002a*/ 	.short	(.L_15 - .L_14)
.L_14:
        /*002c*/ 	.word	0x00000000
        /*0030*/ 	.short	0x0001
        /*0032*/ 	.short	0x0008
        /*0034*/ 	.byte	0x00, 0xf4, 0x21, 0x00


	//----- nvinfo : EIATTR_KPARAM_INFO
	.align		4
.L_15:
        /*0038*/ 	.byte	0x04, 0x17
        /*003a*/ 	.short	(.L_17 - .L_16)
.L_16:
        /*003c*/ 	.word	0x00000000
        /*0040*/ 	.short	0x0000
        /*0042*/ 	.short	0x0000
        /*0044*/ 	.byte	0x00, 0xf4, 0x21, 0x00


	//----- nvinfo : EIATTR_SPARSE_MMA_MASK
	.align		4
.L_17:
        /*0048*/ 	.byte	0x03, 0x50
        /*004a*/ 	.short	0x0000


	//----- nvinfo : EIATTR_MAXREG_COUNT
	.align		4
        /*004c*/ 	.byte	0x03, 0x1b
        /*004e*/ 	.short	0x00ff


	//----- nvinfo : EIATTR_COOP_GROUP_MASK_REGIDS
	.align		4
        /*0050*/ 	.byte	0x04, 0x29
        /*0052*/ 	.short	(.L_19 - .L_18)


	//   ....[0]....
.L_18:
        /*0054*/ 	.word	0xffffffff


	//   ....[1]....
        /*0058*/ 	.word	0xffffffff


	//   ....[2]....
        /*005c*/ 	.word	0xffffffff


	//   ....[3]....
        /*0060*/ 	.word	0xffffffff


	//   ....[4]....
        /*0064*/ 	.word	0xffffffff


	//   ....[5]....
        /*0068*/ 	.word	0xffffffff


	//   ....[6]....
        /*006c*/ 	.word	0xffffffff


	//   ....[7]....
        /*0070*/ 	.word	0xffffffff


	//   ....[8]....
        /*0074*/ 	.word	0xffffffff


	//   ....[9]....
        /*0078*/ 	.word	0xffffffff


	//----- nvinfo : EIATTR_COOP_GROUP_INSTR_OFFSETS
	.align		4
.L_19:
        /*007c*/ 	.byte	0x04, 0x28
        /*007e*/ 	.short	(.L_21 - .L_20)


	//   ....[0]....
.L_20:
        /*0080*/ 	.word	0x00000210


	//   ....[1]....
        /*0084*/ 	.word	0x00000240


	//   ....[2]....
        /*0088*/ 	.word	0x00000250


	//   ....[3]....
        /*008c*/ 	.word	0x00000260


	//   ....[4]....
        /*0090*/ 	.word	0x00000290


	//   ....[5]....
        /*0094*/ 	.word	0x000002c0


	//   ....[6]....
        /*0098*/ 	.word	0x000002f0


	//   ....[7]....
        /*009c*/ 	.word	0x00000320


	//   ....[8]....
        /*00a0*/ 	.word	0x00000430


	//   ....[9]....
        /*00a4*/ 	.word	0x00000470


	//----- nvinfo : EIATTR_EXIT_INSTR_OFFSETS
	.align		4
.L_21:
        /*00a8*/ 	.byte	0x04, 0x1c
        /*00aa*/ 	.short	(.L_23 - .L_22)


	//   ....[0]....
.L_22:
        /*00ac*/ 	.word	0x00000590


	//   ....[1]....
        /*00b0*/ 	.word	0x000005c0


	//----- nvinfo : EIATTR_REQNTID
	.align		4
.L_23:
        /*00b4*/ 	.byte	0x04, 0x10
        /*00b6*/ 	.short	(.L_25 - .L_24)
.L_24:
        /*00b8*/ 	.word	0x00000080
        /*00bc*/ 	.word	0x00000001
        /*00c0*/ 	.word	0x00000001


	//----- nvinfo : EIATTR_CBANK_PARAM_SIZE
	.align		4
.L_25:
        /*00c4*/ 	.byte	0x03, 0x19
        /*00c6*/ 	.short	0x0018


	//----- nvinfo : EIATTR_PARAM_CBANK
	.align		4
        /*00c8*/ 	.byte	0x04, 0x0a
        /*00ca*/ 	.short	(.L_27 - .L_26)
	.align		4
.L_26:
        /*00cc*/ 	.word	index@(.nv.constant0.triton_per_fused_mean_29)
        /*00d0*/ 	.short	0x0210
        /*00d2*/ 	.short	0x0018


	//----- nvinfo : EIATTR_SW_WAR
	.align		4
.L_27:
        /*00d4*/ 	.byte	0x04, 0x36
        /*00d6*/ 	.short	(.L_29 - .L_28)
.L_28:
        /*00d8*/ 	.word	0x00000008
.L_29:


//--------------------- .nv.callgraph             --------------------------
	.section	.nv.callgraph,"",@"SHT_CUDA_CALLGRAPH"
	.align	4
	.sectionentsize	8
	.align		4
        /*0000*/ 	.word	0x00000000
	.align		4
        /*0004*/ 	.word	0xffffffff
	.align		4
        /*0008*/ 	.word	0x00000000
	.align		4
        /*000c*/ 	.word	0xfffffffe
	.align		4
        /*0010*/ 	.word	0x00000000
	.align		4
        /*0014*/ 	.word	0xfffffffd
	.align		4
        /*0018*/ 	.word	0x00000000
	.align		4
        /*001c*/ 	.word	0xfffffffc


//--------------------- .text.triton_per_fused_mean_29 --------------------------
	.section	.text.triton_per_fused_mean_29,"ax",@progbits
	.sectionflags	@"SHF_BARRIERS=1"
	.align	128
        .global         triton_per_fused_mean_29
        .type           triton_per_fused_mean_29,@function
        .size           triton_per_fused_mean_29,(.L_x_1 - triton_per_fused_mean_29)
        .other          triton_per_fused_mean_29,@"STO_CUDA_ENTRY STV_DEFAULT"
triton_per_fused_mean_29:
.text.triton_per_fused_mean_29:
[----:B------:R-:W0:Y:S02]  /*0000*/  LDC R1, c[0x0][0x28] ;  /* 0x00000a00ff017b82 */ /* 0x000e240000000800 */
[----:B------:R-:W1:Y:S01]  /*0010*/  S2R R0, SR_CTAID.X ;  /* 0x0000000000007919 */ /* 0x000e620000002500 */
[----:B------:R-:W-:Y:S01]  /*0020*/  IMAD.MOV.U32 R4, RZ, RZ, RZ ;  /* 0x000000ffff047224 */ /* 0x000fe200078e00ff */
[----:B------:R-:W2:Y:S01]  /*0030*/  LDC.64 R6, c[0x0][0x218] ;  /* 0x00008600ff067b82 */ /* 0x000ea20000000a00 */
[----:B------:R-:W-:Y:S01]  /*0040*/  ULDC.64 UR6, c[0x0][0x208] ;  /* 0x0000820000067ab9 */ /* 0x000fe20000000a00 */
[----:B------:R-:W3:Y:S01]  /*0050*/  S2R R3, SR_TID.X ;  /* 0x0000000000037919 */ /* 0x000ee20000002100 */
[----:B-1----:R-:W-:Y:S02]  /*0060*/  IMAD.SHL.U32 R0, R0, 0x20, RZ ;  /* 0x0000002000007824 */ /* 0x002fe400078e00ff */
[----:B---3--:R-:W-:Y:S01]  /*0070*/  IMAD.SHL.U32 R9, R3, 0x4, RZ ;  /* 0x0000000403097824 */ /* 0x008fe200078e00ff */
[----:B------:R-:W-:-:S04]  /*0080*/  SHF.R.U32.HI R8, RZ, 0x3, R3 ;  /* 0x00000003ff087819 */ /* 0x000fc80000011603 */
[----:B------:R-:W-:-:S04]  /*0090*/  LOP3.LUT R5, R0, 0x1c, R9, 0xf8, !PT ;  /* 0x0000001c00057812 */ /* 0x000fc800078ef809 */
[C---:B------:R-:W-:Y:S01]  /*00a0*/  ISETP.GE.AND P0, PT, R5.reuse, 0x1e0, PT ;  /* 0x000001e00500780c */ /* 0x040fe20003f06270 */
[----:B------:R-:W-:-:S05]  /*00b0*/  IMAD.HI R4, R5, -0x77777777, R4 ;  /* 0x8888888905047827 */ /* 0x000fca00078e0204 */
[----:B------:R-:W-:-:S04]  /*00c0*/  SHF.R.U32.HI R11, RZ, 0x1f, R4 ;  /* 0x0000001fff0b7819 */ /* 0x000fc80000011604 */
[----:B------:R-:W-:Y:S02]  /*00d0*/  LEA.HI.SX32 R11, R4, R11, 0x1a ;  /* 0x0000000b040b7211 */ /* 0x000fe400078fd2ff */
[----:B------:R-:W-:-:S03]  /*00e0*/  SGXT.U32 R4, R8, 0x4 ;  /* 0x000000040804781a */ /* 0x000fc60000000000 */
[----:B------:R-:W-:-:S04]  /*00f0*/  IMAD R13, R11, -0x78, R5 ;  /* 0xffffff880b0d7824 */ /* 0x000fc800078e0205 */
[----:B------:R-:W-:-:S04]  /*0100*/  IMAD R4, R4, 0x78, R13 ;  /* 0x0000007804047824 */ /* 0x000fc800078e020d */
[----:B------:R-:W-:Y:S01]  /*0110*/  IMAD R11, R11, 0x780, R4 ;  /* 0x000007800b0b7824 */ /* 0x000fe200078e0204 */
[----:B------:R-:W-:-:S03]  /*0120*/  CS2R R4, SRZ ;  /* 0x0000000000047805 */ /* 0x000fc6000001ff00 */
[----:B--2---:R-:W-:Y:S01]  /*0130*/  IMAD.WIDE R10, R11, 0x4, R6 ;  /* 0x000000040b0a7825 */ /* 0x004fe200078e0206 */
[----:B------:R-:W-:-:S06]  /*0140*/  CS2R R6, SRZ ;  /* 0x0000000000067805 */ /* 0x000fcc000001ff00 */
[----:B------:R-:W2:Y:S01]  /*0150*/  @!P0 LDG.E.128 R4, desc[UR6][R10.64] ;  /* 0x000000060a048981 */ /* 0x000ea2000c1e1d00 */
[----:B------:R-:W1:Y:S01]  /*0160*/  S2UR UR5, SR_CgaCtaId ;  /* 0x00000000000579c3 */ /* 0x000e620000008800 */
[----:B------:R-:W-:Y:S01]  /*0170*/  UMOV UR4, 0x400 ;  /* 0x0000040000047882 */ /* 0x000fe20000000000 */
[----:B------:R-:W-:Y:S01]  /*0180*/  ISETP.GE.AND P1, PT, R3, 0x80, PT ;  /* 0x000000800300780c */ /* 0x000fe20003f26270 */
[----:B-1----:R-:W-:Y:S01]  /*0190*/  UPRMT UR4, UR5, 0x654, UR4 ;  /* 0x0000065405047896 */ /* 0x002fe20008000004 */
[----:B--2---:R-:W-:Y:S02]  /*01a0*/  SEL R4, R4, RZ, !P0 ;  /* 0x000000ff04047207 */ /* 0x004fe40004000000 */
[----:B------:R-:W-:Y:S02]  /*01b0*/  SEL R5, R5, RZ, !P0 ;  /* 0x000000ff05057207 */ /* 0x000fe40004000000 */
[----:B------:R-:W-:Y:S02]  /*01c0*/  SEL R6, R6, RZ, !P0 ;  /* 0x000000ff06067207 */ /* 0x000fe40004000000 */
[----:B------:R-:W-:-:S02]  /*01d0*/  SEL R7, R7, RZ, !P0 ;  /* 0x000000ff07077207 */ /* 0x000fc40004000000 */
[----:B------:R-:W-:Y:S02]  /*01e0*/  FSEL R4, R4, RZ, !P0 ;  /* 0x000000ff04047208 */ /* 0x000fe40004000000 */
[----:B------:R-:W-:Y:S02]  /*01f0*/  FSEL R5, R5, RZ, !P0 ;  /* 0x000000ff05057208 */ /* 0x000fe40004000000 */
[----:B------:R-:W-:Y:S01]  /*0200*/  FSEL R6, R6, RZ, !P0 ;  /* 0x000000ff06067208 */ /* 0x000fe20004000000 */
[----:B------:R-:W1:Y:S01]  /*0210*/  SHFL.BFLY PT, R13, R4, 0x10, 0x1f ;  /* 0x0e001f00040d7f89 */ /* 0x000e6200000e0000 */
[----:B------:R-:W-:Y:S02]  /*0220*/  FSEL R7, R7, RZ, !P0 ;  /* 0x000000ff07077208 */ /* 0x000fe40004000000 */
[----:B------:R-:W-:Y:S01]  /*0230*/  LOP3.LUT P0, RZ, R3, 0x18, RZ, 0xc0, !PT ;  /* 0x0000001803ff7812 */ /* 0x000fe2000780c0ff */
[----:B------:R-:W2:Y:S04]  /*0240*/  SHFL.BFLY PT, R8, R5, 0x10, 0x1f ;  /* 0x0e001f0005087f89 */ /* 0x000ea800000e0000 */
[----:B------:R-:W3:Y:S04]  /*0250*/  SHFL.BFLY PT, R15, R6, 0x10, 0x1f ;  /* 0x0e001f00060f7f89 */ /* 0x000ee800000e0000 */
[----:B------:R-:W4:Y:S01]  /*0260*/  SHFL.BFLY PT, R10, R7, 0x10, 0x1f ;  /* 0x0e001f00070a7f89 */ /* 0x000f2200000e0000 */
[----:B-1----:R-:W-:Y:S01]  /*0270*/  FADD R13, R4, R13 ;  /* 0x0000000d040d7221 */ /* 0x002fe20000000000 */
[----:B--2---:R-:W-:-:S04]  /*0280*/  FADD R11, R5, R8 ;  /* 0x00000008050b7221 */ /* 0x004fc80000000000 */
[----:B------:R-:W1:Y:S01]  /*0290*/  SHFL.BFLY PT, R12, R13, 0x8, 0x1f ;  /* 0x0d001f000d0c7f89 */ /* 0x000e6200000e0000 */
[----:B------:R-:W-:Y:S01]  /*02a0*/  SHF.R.U32.HI R8, RZ, 0x5, R3 ;  /* 0x00000005ff087819 */ /* 0x000fe20000011603 */
[----:B---3--:R-:W-:Y:S02]  /*02b0*/  FADD R15, R6, R15 ;  /* 0x0000000f060f7221 */ /* 0x008fe40000000000 */
[----:B------:R-:W2:Y:S01]  /*02c0*/  SHFL.BFLY PT, R14, R11, 0x8, 0x1f ;  /* 0x0d001f000b0e7f89 */ /* 0x000ea200000e0000 */
[----:B------:R-:W-:Y:S01]  /*02d0*/  SGXT.U32 R8, R8, 0x2 ;  /* 0x000000020808781a */ /* 0x000fe20000000000 */
[----:B----4-:R-:W-:Y:S02]  /*02e0*/  FADD R16, R7, R10 ;  /* 0x0000000a07107221 */ /* 0x010fe40000000000 */
[----:B------:R-:W3:Y:S01]  /*02f0*/  SHFL.BFLY PT, R4, R15, 0x8, 0x1f ;  /* 0x0d001f000f047f89 */ /* 0x000ee200000e0000 */
[----:B------:R-:W-:Y:S01]  /*0300*/  LOP3.LUT R10, R9, 0x1c, RZ, 0xc0, !PT ;  /* 0x0000001c090a7812 */ /* 0x000fe200078ec0ff */
[----:B------:R-:W-:-:S02]  /*0310*/  IMAD.SHL.U32 R6, R8, 0x4, RZ ;  /* 0x0000000408067824 */ /* 0x000fc400078e00ff */
[----:B------:R-:W4:Y:S02]  /*0320*/  SHFL.BFLY PT, R5, R16, 0x8, 0x1f ;  /* 0x0d001f0010057f89 */ /* 0x000f2400000e0000 */
[----:B------:R-:W-:-:S05]  /*0330*/  IMAD.SHL.U32 R17, R10, 0x10, RZ ;  /* 0x000000100a117824 */ /* 0x000fca00078e00ff */
[----:B------:R-:W-:Y:S01]  /*0340*/  LOP3.LUT R6, R17, R6, RZ, 0xfc, !PT ;  /* 0x0000000611067212 */ /* 0x000fe200078efcff */
[----:B-1----:R-:W-:Y:S01]  /*0350*/  FADD R13, R13, R12 ;  /* 0x0000000c0d0d7221 */ /* 0x002fe20000000000 */
[----:B--2---:R-:W-:-:S04]  /*0360*/  FADD R7, R11, R14 ;  /* 0x0000000e0b077221 */ /* 0x004fc80000000000 */
[----:B------:R1:W-:Y:S01]  /*0370*/  @!P0 STS [R6+UR4], R13 ;  /* 0x0000000d06008988 */ /* 0x0003e20008000804 */
[----:B---3--:R-:W-:-:S03]  /*0380*/  FADD R15, R15, R4 ;  /* 0x000000040f0f7221 */ /* 0x008fc60000000000 */
[----:B------:R-:W-:Y:S01]  /*0390*/  @!P0 STS [R6+UR4+0x10], R7 ;  /* 0x0000100706008988 */ /* 0x000fe20008000804 */
[----:B----4-:R-:W-:-:S03]  /*03a0*/  FADD R19, R16, R5 ;  /* 0x0000000510137221 */ /* 0x010fc60000000000 */
[----:B------:R-:W-:Y:S01]  /*03b0*/  @!P0 STS [R6+UR4+0x20], R15 ;  /* 0x0000200f06008988 */ /* 0x000fe20008000804 */
[----:B-1----:R-:W-:-:S03]  /*03c0*/  VIADD R13, R17, UR4 ;  /* 0x00000004110d7c36 */ /* 0x002fc60008000000 */
[----:B------:R-:W-:Y:S01]  /*03d0*/  @!P0 STS [R6+UR4+0x30], R19 ;  /* 0x0000301306008988 */ /* 0x000fe20008000804 */
[----:B------:R-:W-:Y:S01]  /*03e0*/  BAR.SYNC.DEFER_BLOCKING 0x0 ;  /* 0x0000000000007b1d */ /* 0x000fe20000010000 */
[----:B------:R-:W-:Y:S01]  /*03f0*/  LOP3.LUT P0, RZ, R3, 0x3, RZ, 0xc0, !PT ;  /* 0x0000000303ff7812 */ /* 0x000fe2000780c0ff */
[----:B------:R-:W-:-:S03]  /*0400*/  IMAD R13, R10, -0xc, R13 ;  /* 0xfffffff40a0d7824 */ /* 0x000fc600078e020d */
[C---:B------:R-:W-:Y:S01]  /*0410*/  ISETP.LT.AND P0, PT, R3.reuse, 0x80, !P0 ;  /* 0x000000800300780c */ /* 0x040fe20004701270 */
[----:B------:R-:W1:Y:S04]  /*0420*/  @!P1 LDS R2, [R9+UR4] ;  /* 0x0000000409029984 */ /* 0x000e680008000800 */
[----:B-1----:R-:W1:Y:S02]  /*0430*/  SHFL.BFLY PT, R5, R2, 0x2, 0x1f ;  /* 0x0c401f0002057f89 */ /* 0x002e6400000e0000 */
[----:B-1----:R-:W-:Y:S01]  /*0440*/  FADD R11, R2, R5 ;  /* 0x00000005020b7221 */ /* 0x002fe20000000000 */
[----:B------:R-:W-:Y:S02]  /*0450*/  LOP3.LUT R2, R3, 0x1f, RZ, 0xc0, !PT ;  /* 0x0000001f03027812 */ /* 0x000fe400078ec0ff */
[----:B------:R-:W-:-:S02]  /*0460*/  LOP3.LUT R3, R0, 0x1f, R3, 0xf8, !PT ;  /* 0x0000001f00037812 */ /* 0x000fc400078ef803 */
[----:B------:R-:W1:Y:S01]  /*0470*/  SHFL.BFLY PT, R4, R11, 0x1, 0x1f ;  /* 0x0c201f000b047f89 */ /* 0x000e6200000e0000 */
[----:B------:R-:W-:Y:S01]  /*0480*/  LEA R14, R2, UR4, 0x2 ;  /* 0x00000004020e7c11 */ /* 0x000fe2000f8e10ff */
[----:B-1----:R-:W-:Y:S02]  /*0490*/  FADD R12, R11, R4 ;  /* 0x000000040b0c7221 */ /* 0x002fe40000000000 */
[----:B------:R-:W1:Y:S03]  /*04a0*/  LDC.64 R10, c[0x0][0x210] ;  /* 0x00008400ff0a7b82 */ /* 0x000e660000000a00 */
[----:B------:R-:W-:Y:S05]  /*04b0*/  @P0 STS [R9+UR4], R12 ;  /* 0x0000000c09000988 */ /* 0x000fea0008000804 */
[----:B------:R-:W-:Y:S01]  /*04c0*/  BAR.SYNC.DEFER_BLOCKING 0x0 ;  /* 0x0000000000007b1d */ /* 0x000fe20000010000 */
[----:B------:R-:W-:-:S04]  /*04d0*/  ISETP.GE.AND P0, PT, R3, 0x1e0, PT ;  /* 0x000001e00300780c */ /* 0x000fc80003f06270 */
[----:B------:R-:W-:Y:S01]  /*04e0*/  ISETP.EQ.AND P0, PT, R8, RZ, !P0 ;  /* 0x000000ff0800720c */ /* 0x000fe20004702270 */
[----:B-1----:R-:W-:Y:S01]  /*04f0*/  IMAD.WIDE R2, R3, 0x4, R10 ;  /* 0x0000000403027825 */ /* 0x002fe200078e020a */
[----:B------:R-:W-:Y:S04]  /*0500*/  LDS R4, [R17+UR4] ;  /* 0x0000000411047984 */ /* 0x000fe80008000800 */
[----:B------:R-:W-:Y:S04]  /*0510*/  LDS R5, [R17+UR4+0x10] ;  /* 0x0000100411057984 */ /* 0x000fe80008000800 */
[----:B------:R-:W-:Y:S04]  /*0520*/  LDS R6, [R17+UR4+0x20] ;  /* 0x0000200411067984 */ /* 0x000fe80008000800 */
[----:B------:R-:W1:Y:S01]  /*0530*/  LDS R7, [R17+UR4+0x30] ;  /* 0x0000300411077984 */ /* 0x000e620008000800 */
[----:B------:R-:W-:Y:S06]  /*0540*/  BAR.SYNC.DEFER_BLOCKING 0x0 ;  /* 0x0000000000007b1d */ /* 0x000fec0000010000 */
[----:B-1----:R1:W-:Y:S02]  /*0550*/  STS.128 [R13], R4 ;  /* 0x000000040d007388 */ /* 0x0023e40000000c00 */
[----:B------:R-:W-:Y:S06]  /*0560*/  BAR.SYNC.DEFER_BLOCKING 0x0 ;  /* 0x0000000000007b1d */ /* 0x000fec0000010000 */
[----:B------:R-:W2:Y:S02]  /*0570*/  LDS R14, [R14] ;  /* 0x000000000e0e7984 */ /* 0x000ea40000000800 */
[----:B------:R-:W-:Y:S06]  /*0580*/  BAR.SYNC.DEFER_BLOCKING 0x0 ;  /* 0x0000000000007b1d */ /* 0x000fec0000010000 */
[----:B-1----:R-:W-:Y:S05]  /*0590*/  @!P0 EXIT ;  /* 0x000000000000894d */ /* 0x002fea0003800000 */
[----:B--2---:R-:W-:-:S05]  /*05a0*/  FMUL R5, R14, 0.0625 ;  /* 0x3d8000000e057820 */ /* 0x004fca0000400000 */
[----:B------:R-:W-:Y:S01]  /*05b0*/  STG.E desc[UR6][R2.64], R5 ;  /* 0x0000000502007986 */ /* 0x000fe2000c101906 */
[----:B------:R-:W-:Y:S05]  /*05c0*/  EXIT ;  /* 0x000000000000794d */ /* 0x000fea0003800000 */
.L_x_0:
[----:B------:R-:W-:-:S00]  /*05d0*/  BRA `(.L_x_0) ;  /* 0xfffffffc00fc7947 */ /* 0x000fc0000383ffff */
[----:B------:R-:W-:-:S00]  /*05e0*/  NOP ;  /* 0x0000000000007918 */ /* 0x000fc00000000000 */
        /* <DEDUP_REMOVED lines=9> */
.L_x_1:


//--------------------- .nv.shared.triton_per_fused_mean_29 --------------------------
	.section	.nv.shared.triton_per_fused_mean_29,"aw",@nobits
	.sectionflags	@""
	.align	16
	.zero		1024


//--------------------- .nv.constant0.triton_per_fused_mean_29 --------------------------
	.section	.nv.constant0.triton_per_fused_mean_29,"a",@progbits
	.sectionflags	@""
	.align	4
.nv.constant0.triton_per_fused_mean_29:
	.zero		552
